//
// Generated by NVIDIA NVVM Compiler
//
// Compiler Build ID: CL-36424714
// Cuda compilation tools, release 13.0, V13.0.88
// Based on NVVM 20.0.0
//

.version 9.0
.target sm_100
.address_size 64

	// .globl	_Z14sumArraysOnGpuPfS_S_PiS0_ii
// _ZZ14sumArraysOnGpuPfS_S_PiS0_iiE4smem has been demoted

.visible .entry _Z14sumArraysOnGpuPfS_S_PiS0_ii(
	.param .u64 .ptr .align 1 _Z14sumArraysOnGpuPfS_S_PiS0_ii_param_0,
	.param .u64 .ptr .align 1 _Z14sumArraysOnGpuPfS_S_PiS0_ii_param_1,
	.param .u64 .ptr .align 1 _Z14sumArraysOnGpuPfS_S_PiS0_ii_param_2,
	.param .u64 .ptr .align 1 _Z14sumArraysOnGpuPfS_S_PiS0_ii_param_3,
	.param .u64 .ptr .align 1 _Z14sumArraysOnGpuPfS_S_PiS0_ii_param_4,
	.param .u32 _Z14sumArraysOnGpuPfS_S_PiS0_ii_param_5,
	.param .u32 _Z14sumArraysOnGpuPfS_S_PiS0_ii_param_6
)
{
	.reg .pred 	%p<2>;
	.reg .b16 	%rs<5>;
	.reg .b32 	%r<11>;
	.reg .b32 	%f<9>;
	.reg .b64 	%rd<11>;
	// demoted variable
	.shared .align 4 .b8 _ZZ14sumArraysOnGpuPfS_S_PiS0_iiE4smem[2048];
	ld.param.u64 	%rd1, [_Z14sumArraysOnGpuPfS_S_PiS0_ii_param_0];
	ld.param.u64 	%rd2, [_Z14sumArraysOnGpuPfS_S_PiS0_ii_param_1];
	ld.param.u64 	%rd3, [_Z14sumArraysOnGpuPfS_S_PiS0_ii_param_2];
	ld.param.u32 	%r4, [_Z14sumArraysOnGpuPfS_S_PiS0_ii_param_6];
	mov.u32 	%r5, %ctaid.x;
	mov.u32 	%r1, %ntid.x;
	mov.u32 	%r2, %tid.x;
	mad.lo.s32 	%r3, %r5, %r1, %r2;
	setp.ge.s32 	%p1, %r3, %r4;
	@%p1 bra 	$L__BB0_2;
	cvta.to.global.u64 	%rd4, %rd1;
	cvta.to.global.u64 	%rd5, %rd2;
	cvta.to.global.u64 	%rd6, %rd3;
	cvt.rn.f32.s32 	%f1, %r3;
	shl.b32 	%r6, %r2, 2;
	mov.u32 	%r7, _ZZ14sumArraysOnGpuPfS_S_PiS0_iiE4smem;
	add.s32 	%r8, %r7, %r6;
	ld.shared.f32 	%f2, [%r8];
	add.f32 	%f3, %f2, %f1;
	st.shared.f32 	[%r8], %f3;
	mul.wide.s32 	%rd7, %r3, 4;
	add.s64 	%rd8, %rd4, %rd7;
	ld.global.f32 	%f4, [%rd8];
	add.s64 	%rd9, %rd5, %rd7;
	ld.global.f32 	%f5, [%rd9];
	add.f32 	%f6, %f4, %f5;
	cvt.u16.u32 	%rs1, %r2;
	shl.b16 	%rs2, %rs1, 3;
	cvt.u16.u32 	%rs3, %r1;
	rem.u16 	%rs4, %rs2, %rs3;
	mul.wide.u16 	%r9, %rs4, 4;
	add.s32 	%r10, %r7, %r9;
	ld.shared.f32 	%f7, [%r10];
	add.f32 	%f8, %f6, %f7;
	add.s64 	%rd10, %rd6, %rd7;
	st.global.f32 	[%rd10], %f8;
$L__BB0_2:
	ret;

}


// ===== COMPILED SASS (sm_100) =====

	.target	sm_100

	.elftype	@"ET_EXEC"


//--------------------- .note.nv.tkinfo           --------------------------
	.section	.note.nv.tkinfo,"",@"SHT_NOTE"
	.sectionflags	@"SHF_NOTE_NV_TKINFO"
	.tkinfo
        /*0018*/ 	.word	0x00000002
        /*0030*/ 	.string	""
        /*0030*/ 	.string	"ptxas"
        /*0030*/ 	.string	"Cuda compilation tools, release 13.0, V13.0.88"
        /*0030*/ 	.string	"Build cuda_13.0.r13.0/compiler.36424714_0"
        /*0030*/ 	.string	"-arch sm_100 -m 64 "



//--------------------- .note.nv.cuinfo           --------------------------
	.section	.note.nv.cuinfo,"",@"SHT_NOTE"
	.sectionflags	@"SHF_NOTE_NV_CUINFO"
        /*0018*/ 	.short	0x0002
        /*001a*/ 	.short	0x0064
        /*001c*/ 	.short	0x0082
	.zero		2


//--------------------- .nv.info                  --------------------------
	.section	.nv.info,"",@"SHT_CUDA_INFO"
	.align	4


	//----- nvinfo : EIATTR_REGCOUNT
	.align		4
        /*0000*/ 	.byte	0x04, 0x2f
        /*0002*/ 	.short	(.L_1 - .L_0)
	.align		4
.L_0:
        /*0004*/ 	.word	index@(_Z14sumArraysOnGpuPfS_S_PiS0_ii)
        /*0008*/ 	.word	0x0000000e


	//----- nvinfo : EIATTR_FRAME_SIZE
	.align		4
.L_1:
        /*000c*/ 	.byte	0x04, 0x11
        /*000e*/ 	.short	(.L_3 - .L_2)
	.align		4
.L_2:
        /*0010*/ 	.word	index@($__internal_0_$__cuda_sm20_rem_u16)
        /*0014*/ 	.word	0x00000000


	//----- nvinfo : EIATTR_FRAME_SIZE
	.align		4
.L_3:
        /*0018*/ 	.byte	0x04, 0x11
        /*001a*/ 	.short	(.L_5 - .L_4)
	.align		4
.L_4:
        /*001c*/ 	.word	index@(_Z14sumArraysOnGpuPfS_S_PiS0_ii)
        /*0020*/ 	.word	0x00000000


	//----- nvinfo : EIATTR_MIN_STACK_SIZE
	.align		4
.L_5:
        /*0024*/ 	.byte	0x04, 0x12
        /*0026*/ 	.short	(.L_7 - .L_6)
	.align		4
.L_6:
        /*0028*/ 	.word	index@(_Z14sumArraysOnGpuPfS_S_PiS0_ii)
        /*002c*/ 	.word	0x00000000
.L_7:


//--------------------- .nv.compat                --------------------------
	.section	.nv.compat,"",@"SHT_CUDA_COMPAT_INFO"
	.align	4
        /*0000*/ 	.byte	0x02, 0x09, 0x00, 0x00, 0x02, 0x02, 0x01, 0x00, 0x02, 0x05, 0x05, 0x00, 0x03, 0x07, 0x01, 0x01
        /*0010*/ 	.byte	0x02, 0x03, 0x00, 0x00, 0x02, 0x06, 0x01, 0x00, 0x04, 0x0b, 0x08, 0x00, 0x01, 0x00, 0x00, 0x00
        /*0020*/ 	.byte	0x00, 0x00, 0x00, 0x00


//--------------------- .nv.info._Z14sumArraysOnGpuPfS_S_PiS0_ii --------------------------
	.section	.nv.info._Z14sumArraysOnGpuPfS_S_PiS0_ii,"",@"SHT_CUDA_INFO"
	.sectionflags	@""
	.align	4


	//----- nvinfo : EIATTR_CUDA_API_VERSION
	.align		4
        /*0000*/ 	.byte	0x04, 0x37
        /*0002*/ 	.short	(.L_9 - .L_8)
.L_8:
        /*0004*/ 	.word	0x00000082


	//----- nvinfo : EIATTR_KPARAM_INFO
	.align		4
.L_9:
        /*0008*/ 	.byte	0x04, 0x17
        /*000a*/ 	.short	(.L_11 - .L_10)
.L_10:
        /*000c*/ 	.word	0x00000000
        /*0010*/ 	.short	0x0006
        /*0012*/ 	.short	0x002c
        /*0014*/ 	.byte	0x00, 0xf0, 0x11, 0x00


	//----- nvinfo : EIATTR_KPARAM_INFO
	.align		4
.L_11:
        /*0018*/ 	.byte	0x04, 0x17
        /*001a*/ 	.short	(.L_13 - .L_12)
.L_12:
        /*001c*/ 	.word	0x00000000
        /*0020*/ 	.short	0x0005
        /*0022*/ 	.short	0x0028
        /*0024*/ 	.byte	0x00, 0xf0, 0x11, 0x00


	//----- nvinfo : EIATTR_KPARAM_INFO
	.align		4
.L_13:
        /*0028*/ 	.byte	0x04, 0x17
        /*002a*/ 	.short	(.L_15 - .L_14)
.L_14:
        /*002c*/ 	.word	0x00000000
        /*0030*/ 	.short	0x0004
        /*0032*/ 	.short	0x0020
        /*0034*/ 	.byte	0x00, 0xf5, 0x21, 0x00


	//----- nvinfo : EIATTR_KPARAM_INFO
	.align		4
.L_15:
        /*0038*/ 	.byte	0x04, 0x17
        /*003a*/ 	.short	(.L_17 - .L_16)
.L_16:
        /*003c*/ 	.word	0x00000000
        /*0040*/ 	.short	0x0003
        /*0042*/ 	.short	0x0018
        /*0044*/ 	.byte	0x00, 0xf5, 0x21, 0x00


	//----- nvinfo : EIATTR_KPARAM_INFO
	.align		4
.L_17:
        /*0048*/ 	.byte	0x04, 0x17
        /*004a*/ 	.short	(.L_19 - .L_18)
.L_18:
        /*004c*/ 	.word	0x00000000
        /*0050*/ 	.short	0x0002
        /*0052*/ 	.short	0x0010
        /*0054*/ 	.byte	0x00, 0xf5, 0x21, 0x00


	//----- nvinfo : EIATTR_KPARAM_INFO
	.align		4
.L_19:
        /*0058*/ 	.byte	0x04, 0x17
        /*005a*/ 	.short	(.L_21 - .L_20)
.L_20:
        /*005c*/ 	.word	0x00000000
        /*0060*/ 	.short	0x0001
        /*0062*/ 	.short	0x0008
        /*0064*/ 	.byte	0x00, 0xf5, 0x21, 0x00


	//----- nvinfo : EIATTR_KPARAM_INFO
	.align		4
.L_21:
        /*0068*/ 	.byte	0x04, 0x17
        /*006a*/ 	.short	(.L_23 - .L_22)
.L_22:
        /*006c*/ 	.word	0x00000000
        /*0070*/ 	.short	0x0000
        /*0072*/ 	.short	0x0000
        /*0074*/ 	.byte	0x00, 0xf5, 0x21, 0x00


	//----- nvinfo : EIATTR_SPARSE_MMA_MASK
	.align		4
.L_23:
        /*0078*/ 	.byte	0x03, 0x50
        /*007a*/ 	.short	0x0000


	//----- nvinfo : EIATTR_MAXREG_COUNT
	.align		4
        /*007c*/ 	.byte	0x03, 0x1b
        /*007e*/ 	.short	0x00ff


	//----- nvinfo : EIATTR_MERCURY_ISA_VERSION
	.align		4
        /*0080*/ 	.byte	0x03, 0x5f
        /*0082*/ 	.short	0x0101


	//----- nvinfo : EIATTR_VRC_CTA_INIT_COUNT
	.align		4
        /*0084*/ 	.byte	0x02, 0x4a
	.zero		1
	.zero		1


	//----- nvinfo : EIATTR_EXIT_INSTR_OFFSETS
	.align		4
        /*0088*/ 	.byte	0x04, 0x1c
        /*008a*/ 	.short	(.L_25 - .L_24)


	//   ....[0]....
.L_24:
        /*008c*/ 	.word	0x00000070


	//   ....[1]....
        /*0090*/ 	.word	0x00000240


	//----- nvinfo : EIATTR_CRS_STACK_SIZE
	.align		4
.L_25:
        /*0094*/ 	.byte	0x04, 0x1e
        /*0096*/ 	.short	(.L_27 - .L_26)
.L_26:
        /*0098*/ 	.word	0x00000000


	//----- nvinfo : EIATTR_CBANK_PARAM_SIZE
	.align		4
.L_27:
        /*009c*/ 	.byte	0x03, 0x19
        /*009e*/ 	.short	0x0030


	//----- nvinfo : EIATTR_PARAM_CBANK
	.align		4
        /*00a0*/ 	.byte	0x04, 0x0a
        /*00a2*/ 	.short	(.L_29 - .L_28)
	.align		4
.L_28:
        /*00a4*/ 	.word	index@(.nv.constant0._Z14sumArraysOnGpuPfS_S_PiS0_ii)
        /*00a8*/ 	.short	0x0380
        /*00aa*/ 	.short	0x0030


	//----- nvinfo : EIATTR_SW_WAR
	.align		4
.L_29:
        /*00ac*/ 	.byte	0x04, 0x36
        /*00ae*/ 	.short	(.L_31 - .L_30)
.L_30:
        /*00b0*/ 	.word	0x00000008
.L_31:


//--------------------- .nv.callgraph             --------------------------
	.section	.nv.callgraph,"",@"SHT_CUDA_CALLGRAPH"
	.align	4
	.sectionentsize	8
	.align		4
        /*0000*/ 	.word	0x00000000
	.align		4
        /*0004*/ 	.word	0xffffffff
	.align		4
        /*0008*/ 	.word	0x00000000
	.align		4
        /*000c*/ 	.word	0xfffffffe
	.align		4
        /*0010*/ 	.word	0x00000000
	.align		4
        /*0014*/ 	.word	0xfffffffd
	.align		4
        /*0018*/ 	.word	0x00000000
	.align		4
        /*001c*/ 	.word	0xfffffffc


//--------------------- .text._Z14sumArraysOnGpuPfS_S_PiS0_ii --------------------------
	.section	.text._Z14sumArraysOnGpuPfS_S_PiS0_ii,"ax",@progbits
	.align	128
        .global         _Z14sumArraysOnGpuPfS_S_PiS0_ii
        .type           _Z14sumArraysOnGpuPfS_S_PiS0_ii,@function
        .size           _Z14sumArraysOnGpuPfS_S_PiS0_ii,(.L_x_1 - _Z14sumArraysOnGpuPfS_S_PiS0_ii)
        .other          _Z14sumArraysOnGpuPfS_S_PiS0_ii,@"STO_CUDA_ENTRY STV_DEFAULT"
_Z14sumArraysOnGpuPfS_S_PiS0_ii:
.text._Z14sumArraysOnGpuPfS_S_PiS0_ii:
[----:B------:R-:W-:Y:S01]  /*0000*/  LDC R1, c[0x0][0x37c] ;  /* 0x0000df00ff017b82 */ /* 0x000fe20000000800 */
[----:B------:R-:W0:Y:S07]  /*0010*/  S2R R11, SR_TID.X ;  /* 0x00000000000b7919 */ /* 0x000e2e0000002100 */
[----:B------:R-:W0:Y:S01]  /*0020*/  S2UR UR4, SR_CTAID.X ;  /* 0x00000000000479c3 */ /* 0x000e220000002500 */
[----:B------:R-:W1:Y:S07]  /*0030*/  LDCU UR5, c[0x0][0x3ac] ;  /* 0x00007580ff0577ac */ /* 0x000e6e0008000800 */
[----:B------:R-:W0:Y:S02]  /*0040*/  LDC R10, c[0x0][0x360] ;  /* 0x0000d800ff0a7b82 */ /* 0x000e240000000800 */
[----:B0-----:R-:W-:-:S05]  /*0050*/  IMAD R0, R10, UR4, R11 ;  /* 0x000000040a007c24 */ /* 0x001fca000f8e020b */
[----:B-1----:R-:W-:-:S13]  /*0060*/  ISETP.GE.AND P0, PT, R0, UR5, PT ;  /* 0x0000000500007c0c */ /* 0x002fda000bf06270 */
[----:B------:R-:W-:Y:S05]  /*0070*/  @P0 EXIT ;  /* 0x000000000000094d */ /* 0x000fea0003800000 */
[----:B------:R-:W0:Y:S01]  /*0080*/  LDC.64 R2, c[0x0][0x380] ;  /* 0x0000e000ff027b82 */ /* 0x000e220000000a00 */
[----:B------:R-:W1:Y:S07]  /*0090*/  LDCU.64 UR6, c[0x0][0x358] ;  /* 0x00006b00ff0677ac */ /* 0x000e6e0008000a00 */
[----:B------:R-:W2:Y:S01]  /*00a0*/  LDC.64 R4, c[0x0][0x388] ;  /* 0x0000e200ff047b82 */ /* 0x000ea20000000a00 */
[----:B0-----:R-:W-:-:S06]  /*00b0*/  IMAD.WIDE R2, R0, 0x4, R2 ;  /* 0x0000000400027825 */ /* 0x001fcc00078e0202 */
[----:B-1----:R0:W3:Y:S01]  /*00c0*/  LDG.E R2, desc[UR6][R2.64] ;  /* 0x0000000602027981 */ /* 0x0020e2000c1e1900 */
[----:B--2---:R-:W-:-:S06]  /*00d0*/  IMAD.WIDE R4, R0, 0x4, R4 ;  /* 0x0000000400047825 */ /* 0x004fcc00078e0204 */
[----:B------:R-:W3:Y:S01]  /*00e0*/  LDG.E R5, desc[UR6][R4.64] ;  /* 0x0000000604057981 */ /* 0x000ee2000c1e1900 */
[----:B------:R-:W1:Y:S01]  /*00f0*/  S2UR UR5, SR_CgaCtaId ;  /* 0x00000000000579c3 */ /* 0x000e620000008800 */
[----:B------:R-:W-:Y:S02]  /*0100*/  UMOV UR4, 0x400 ;  /* 0x0000040000047882 */ /* 0x000fe40000000000 */
[----:B-1----:R-:W-:-:S06]  /*0110*/  ULEA UR4, UR5, UR4, 0x18 ;  /* 0x0000000405047291 */ /* 0x002fcc000f8ec0ff */
[----:B------:R-:W-:-:S05]  /*0120*/  LEA R7, R11, UR4, 0x2 ;  /* 0x000000040b077c11 */ /* 0x000fca000f8e10ff */
[----:B------:R-:W1:Y:S01]  /*0130*/  LDS R9, [R7] ;  /* 0x0000000007097984 */ /* 0x000e620000000800 */
[----:B------:R-:W-:Y:S01]  /*0140*/  I2FP.F32.S32 R6, R0 ;  /* 0x0000000000067245 */ /* 0x000fe20000201400 */
[----:B------:R-:W-:Y:S01]  /*0150*/  IMAD.SHL.U32 R8, R11, 0x8, RZ ;  /* 0x000000080b087824 */ /* 0x000fe200078e00ff */
[----:B0-----:R-:W-:-:S04]  /*0160*/  LOP3.LUT R3, R10, 0xffff, RZ, 0xc0, !PT ;  /* 0x0000ffff0a037812 */ /* 0x001fc800078ec0ff */
[----:B------:R-:W-:Y:S01]  /*0170*/  LOP3.LUT R8, R8, 0xffff, RZ, 0xc0, !PT ;  /* 0x0000ffff08087812 */ /* 0x000fe200078ec0ff */
[----:B-1----:R-:W-:-:S05]  /*0180*/  FADD R6, R6, R9 ;  /* 0x0000000906067221 */ /* 0x002fca0000000000 */
[----:B------:R0:W-:Y:S01]  /*0190*/  STS [R7], R6 ;  /* 0x0000000607007388 */ /* 0x0001e20000000800 */
[----:B---3--:R-:W-:Y:S01]  /*01a0*/  FADD R2, R2, R5 ;  /* 0x0000000502027221 */ /* 0x008fe20000000000 */
[----:B0-----:R-:W-:-:S07]  /*01b0*/  MOV R9, 0x1d0 ;  /* 0x000001d000097802 */ /* 0x001fce0000000f00 */
[----:B------:R-:W-:Y:S05]  /*01c0*/  CALL.REL.NOINC `($__internal_0_$__cuda_sm20_rem_u16) ;  /* 0x0000000000207944 */ /* 0x000fea0003c00000 */
[----:B------:R-:W-:Y:S01]  /*01d0*/  LOP3.LUT R3, R3, 0xffff, RZ, 0xc0, !PT ;  /* 0x0000ffff03037812 */ /* 0x000fe200078ec0ff */
[----:B------:R-:W0:Y:S03]  /*01e0*/  LDC.64 R4, c[0x0][0x390] ;  /* 0x0000e400ff047b82 */ /* 0x000e260000000a00 */
[----:B------:R-:W-:-:S06]  /*01f0*/  LEA R3, R3, UR4, 0x2 ;  /* 0x0000000403037c11 */ /* 0x000fcc000f8e10ff */
[----:B------:R-:W1:Y:S01]  /*0200*/  LDS R3, [R3] ;  /* 0x0000000003037984 */ /* 0x000e620000000800 */
[----:B0-----:R-:W-:-:S04]  /*0210*/  IMAD.WIDE R4, R0, 0x4, R4 ;  /* 0x0000000400047825 */ /* 0x001fc800078e0204 */
[----:B-1----:R-:W-:-:S05]  /*0220*/  FADD R7, R2, R3 ;  /* 0x0000000302077221 */ /* 0x002fca0000000000 */
[----:B------:R-:W-:Y:S01]  /*0230*/  STG.E desc[UR6][R4.64], R7 ;  /* 0x0000000704007986 */ /* 0x000fe2000c101906 */
[----:B------:R-:W-:Y:S05]  /*0240*/  EXIT ;  /* 0x000000000000794d */ /* 0x000fea0003800000 */
        .weak           $__internal_0_$__cuda_sm20_rem_u16
        .type           $__internal_0_$__cuda_sm20_rem_u16,@function
        .size           $__internal_0_$__cuda_sm20_rem_u16,(.L_x_1 - $__internal_0_$__cuda_sm20_rem_u16)
$__internal_0_$__cuda_sm20_rem_u16:
[----:B------:R-:W0:Y:S01]  /*0250*/  I2F.U16 R4, R3 ;  /* 0x0000000300047306 */ /* 0x000e220000101000 */
[----:B------:R-:W-:Y:S01]  /*0260*/  IMAD.MOV.U32 R5, RZ, RZ, 0x4b800000 ;  /* 0x4b800000ff057424 */ /* 0x000fe200078e00ff */
[C---:B0-----:R-:W-:Y:S02]  /*0270*/  FSETP.GEU.AND P1, PT, |R4|.reuse, 1.175494350822287508e-38, PT ;  /* 0x008000000400780b */ /* 0x041fe40003f2e200 */
[----:B------:R-:W-:Y:S02]  /*0280*/  FSETP.GT.AND P0, PT, |R4|, 8.50705917302346158658e+37, PT ;  /* 0x7e8000000400780b */ /* 0x000fe40003f04200 */
[----:B------:R-:W-:-:S04]  /*0290*/  FSEL R5, R5, 1, !P1 ;  /* 0x3f80000005057808 */ /* 0x000fc80004800000 */
[----:B------:R-:W-:Y:S02]  /*02a0*/  FSEL R5, R5, 0.25, !P0 ;  /* 0x3e80000005057808 */ /* 0x000fe40004000000 */
[----:B------:R-:W-:-:S03]  /*02b0*/  ISETP.NE.U32.AND P0, PT, R3, RZ, PT ;  /* 0x000000ff0300720c */ /* 0x000fc60003f05070 */
[----:B------:R-:W-:Y:S02]  /*02c0*/  FMUL R6, R4, R5 ;  /* 0x0000000504067220 */ /* 0x000fe40000400000 */
[----:B------:R-:W-:Y:S08]  /*02d0*/  I2F.U16.RZ R4, R8 ;  /* 0x0000000800047306 */ /* 0x000ff0000010d000 */
[----:B------:R-:W0:Y:S02]  /*02e0*/  MUFU.RCP R6, R6 ;  /* 0x0000000600067308 */ /* 0x000e240000001000 */
[----:B0-----:R-:W-:-:S05]  /*02f0*/  FMUL R5, R5, R6 ;  /* 0x0000000605057220 */ /* 0x001fca0000400000 */
[----:B------:R-:W-:-:S05]  /*0300*/  IADD3 R5, PT, PT, R5, 0x2, RZ ;  /* 0x0000000205057810 */ /* 0x000fca0007ffe0ff */
[----:B------:R-:W-:Y:S01]  /*0310*/  FMUL.RZ R7, R4, R5 ;  /* 0x0000000504077220 */ /* 0x000fe2000040c000 */
[----:B------:R-:W-:-:S05]  /*0320*/  HFMA2 R5, -RZ, RZ, 0, 0 ;  /* 0x00000000ff057431 */ /* 0x000fca00000001ff */
[----:B------:R-:W0:Y:S02]  /*0330*/  F2I.U32.TRUNC.NTZ R7, R7 ;  /* 0x0000000700077305 */ /* 0x000e24000020f000 */
[----:B0-----:R-:W-:-:S05]  /*0340*/  LOP3.LUT R4, R7, 0xffff, RZ, 0xc0, !PT ;  /* 0x0000ffff07047812 */ /* 0x001fca00078ec0ff */
[----:B------:R-:W-:-:S04]  /*0350*/  IMAD.MOV R4, RZ, RZ, -R4 ;  /* 0x000000ffff047224 */ /* 0x000fc800078e0a04 */
[----:B------:R-:W-:Y:S01]  /*0360*/  IMAD R3, R3, R4, R8 ;  /* 0x0000000403037224 */ /* 0x000fe200078e0208 */
[----:B------:R-:W-:Y:S01]  /*0370*/  @!P0 MOV R3, 0xffffffff ;  /* 0xffffffff00038802 */ /* 0x000fe20000000f00 */
[----:B------:R-:W-:-:S04]  /*0380*/  IMAD.MOV.U32 R4, RZ, RZ, R9 ;  /* 0x000000ffff047224 */ /* 0x000fc800078e0009 */
[----:B------:R-:W-:Y:S05]  /*0390*/  RET.REL.NODEC R4 `(_Z14sumArraysOnGpuPfS_S_PiS0_ii) ;  /* 0xfffffffc04187950 */ /* 0x000fea0003c3ffff */
.L_x_0:
[----:B------:R-:W-:-:S00]  /*03a0*/  BRA `(.L_x_0) ;  /* 0xfffffffc00fc7947 */ /* 0x000fc0000383ffff */
[----:B------:R-:W-:-:S00]  /*03b0*/  NOP ;  /* 0x0000000000007918 */ /* 0x000fc00000000000 */
        /* <DEDUP_REMOVED lines=12> */
.L_x_1:


//--------------------- .nv.shared._Z14sumArraysOnGpuPfS_S_PiS0_ii --------------------------
	.section	.nv.shared._Z14sumArraysOnGpuPfS_S_PiS0_ii,"aw",@nobits
	.sectionflags	@""
	.align	4
.nv.shared._Z14sumArraysOnGpuPfS_S_PiS0_ii:
	.zero		3072


//--------------------- .nv.shared.reserved.0     --------------------------
	.section	.nv.shared.reserved.0,"aw",@nobits
	.weak		__nv_reservedSMEM_offset_0_alias
	.size		__nv_reservedSMEM_offset_0_alias, 0, 64
	.other		__nv_reservedSMEM_offset_0_alias,@"STO_CUDA_RESERVED_SHARED STV_DEFAULT"
__nv_reservedSMEM_offset_0_alias:
	.zero		0
	.zero		64


//--------------------- .nv.constant0._Z14sumArraysOnGpuPfS_S_PiS0_ii --------------------------
	.section	.nv.constant0._Z14sumArraysOnGpuPfS_S_PiS0_ii,"a",@progbits
	.sectionflags	@""
	.align	4
.nv.constant0._Z14sumArraysOnGpuPfS_S_PiS0_ii:
	.zero		944


//--------------------- SYMBOLS --------------------------

	.type		.nv.reservedSmem.offset0,@object
	.size		.nv.reservedSmem.offset0,0x4
	.type		.nv.reservedSmem.cap,@object
	.size		.nv.reservedSmem.cap,0x4
